	.headerflags	@"EF_CUDA_TEXMODE_UNIFIED EF_CUDA_64BIT_ADDRESS EF_CUDA_ACCELERATORS EF_CUDA_SM90 EF_CUDA_VIRTUAL_SM(EF_CUDA_SM90)"
	.elftype	@"ET_EXEC"


//--------------------- .nv.info                  --------------------------
	.section	.nv.info,"",@"SHT_CUDA_INFO"
	.align	4


	//----- nvinfo : EIATTR_REGCOUNT
	.align		4
        /*0000*/ 	.byte	0x04, 0x2f
        /*0002*/ 	.short	(.L_2 - .L_1)
	.align		4
.L_1:
        /*0004*/ 	.word	index@(triton_)
        /*0008*/ 	.word	0x0000001f


	//----- nvinfo : EIATTR_MIN_STACK_SIZE
	.align		4
.L_2:
        /*000c*/ 	.byte	0x04, 0x12
        /*000e*/ 	.short	(.L_4 - .L_3)
	.align		4
.L_3:
        /*0010*/ 	.word	index@(triton_)
        /*0014*/ 	.word	0x00000000


	//----- nvinfo : EIATTR_FRAME_SIZE
	.align		4
.L_4:
        /*0018*/ 	.byte	0x04, 0x11
        /*001a*/ 	.short	(.L_6 - .L_5)
	.align		4
.L_5:
        /*001c*/ 	.word	index@(triton_)
        /*0020*/ 	.word	0x00000000


	//----- nvinfo : EIATTR_MIN_STACK_SIZE
	.align		4
.L_6:
        /*0024*/ 	.byte	0x04, 0x12
        /*0026*/ 	.short	(.L_8 - .L_7)
	.align		4
.L_7:
        /*0028*/ 	.word	index@(triton_)
        /*002c*/ 	.word	0x00000000
.L_8:


//--------------------- .nv.info.triton_          --------------------------
	.section	.nv.info.triton_,"",@"SHT_CUDA_INFO"
	.sectionflags	@""
	.align	4


	//----- nvinfo : EIATTR_CUDA_API_VERSION
	.align		4
        /*0000*/ 	.byte	0x04, 0x37
        /*0002*/ 	.short	(.L_10 - .L_9)
.L_9:
        /*0004*/ 	.word	0x0000007c


	//----- nvinfo : EIATTR_KPARAM_INFO
	.align		4
.L_10:
        /*0008*/ 	.byte	0x04, 0x17
        /*000a*/ 	.short	(.L_12 - .L_11)
.L_11:
        /*000c*/ 	.word	0x00000000
        /*0010*/ 	.short	0x0006
        /*0012*/ 	.short	0x0028
        /*0014*/ 	.byte	0x00, 0xf0, 0x11, 0x00


	//----- nvinfo : EIATTR_KPARAM_INFO
	.align		4
.L_12:
        /*0018*/ 	.byte	0x04, 0x17
        /*001a*/ 	.short	(.L_14 - .L_13)
.L_13:
        /*001c*/ 	.word	0x00000000
        /*0020*/ 	.short	0x0005
        /*0022*/ 	.short	0x0024
        /*0024*/ 	.byte	0x00, 0xf0, 0x11, 0x00


	//----- nvinfo : EIATTR_KPARAM_INFO
	.align		4
.L_14:
        /*0028*/ 	.byte	0x04, 0x17
        /*002a*/ 	.short	(.L_16 - .L_15)
.L_15:
        /*002c*/ 	.word	0x00000000
        /*0030*/ 	.short	0x0004
        /*0032*/ 	.short	0x0020
        /*0034*/ 	.byte	0x00, 0xf0, 0x11, 0x00


	//----- nvinfo : EIATTR_KPARAM_INFO
	.align		4
.L_16:
        /*0038*/ 	.byte	0x04, 0x17
        /*003a*/ 	.short	(.L_18 - .L_17)
.L_17:
        /*003c*/ 	.word	0x00000000
        /*0040*/ 	.short	0x0003
        /*0042*/ 	.short	0x0018
        /*0044*/ 	.byte	0x00, 0xf0, 0x21, 0x00


	//----- nvinfo : EIATTR_KPARAM_INFO
	.align		4
.L_18:
        /*0048*/ 	.byte	0x04, 0x17
        /*004a*/ 	.short	(.L_20 - .L_19)
.L_19:
        /*004c*/ 	.word	0x00000000
        /*0050*/ 	.short	0x0002
        /*0052*/ 	.short	0x0010
        /*0054*/ 	.byte	0x00, 0xf0, 0x21, 0x00


	//----- nvinfo : EIATTR_KPARAM_INFO
	.align		4
.L_20:
        /*0058*/ 	.byte	0x04, 0x17
        /*005a*/ 	.short	(.L_22 - .L_21)
.L_21:
        /*005c*/ 	.word	0x00000000
        /*0060*/ 	.short	0x0001
        /*0062*/ 	.short	0x0008
        /*0064*/ 	.byte	0x00, 0xf0, 0x21, 0x00


	//----- nvinfo : EIATTR_KPARAM_INFO
	.align		4
.L_22:
        /*0068*/ 	.byte	0x04, 0x17
        /*006a*/ 	.short	(.L_24 - .L_23)
.L_23:
        /*006c*/ 	.word	0x00000000
        /*0070*/ 	.short	0x0000
        /*0072*/ 	.short	0x0000
        /*0074*/ 	.byte	0x00, 0xf0, 0x21, 0x00


	//----- nvinfo : EIATTR_SPARSE_MMA_MASK
	.align		4
.L_24:
        /*0078*/ 	.byte	0x03, 0x50
        /*007a*/ 	.short	0x0000


	//----- nvinfo : EIATTR_MAXREG_COUNT
	.align		4
        /*007c*/ 	.byte	0x03, 0x1b
        /*007e*/ 	.short	0x0080


	//----- nvinfo : EIATTR_COOP_GROUP_MASK_REGIDS
	.align		4
        /*0080*/ 	.byte	0x04, 0x29
        /*0082*/ 	.short	(.L_26 - .L_25)


	//   ....[0]....
.L_25:
        /*0084*/ 	.word	0xffffffff


	//   ....[1]....
        /*0088*/ 	.word	0xffffffff


	//   ....[2]....
        /*008c*/ 	.word	0xffffffff


	//   ....[3]....
        /*0090*/ 	.word	0xffffffff


	//   ....[4]....
        /*0094*/ 	.word	0xffffffff


	//   ....[5]....
        /*0098*/ 	.word	0xffffffff


	//   ....[6]....
        /*009c*/ 	.word	0xffffffff


	//   ....[7]....
        /*00a0*/ 	.word	0xffffffff


	//   ....[8]....
        /*00a4*/ 	.word	0xffffffff


	//   ....[9]....
        /*00a8*/ 	.word	0xffffffff


	//   ....[10]....
        /*00ac*/ 	.word	0xffffffff


	//   ....[11]....
        /*00b0*/ 	.word	0xffffffff


	//   ....[12]....
        /*00b4*/ 	.word	0xffffffff


	//   ....[13]....
        /*00b8*/ 	.word	0xffffffff


	//   ....[14]....
        /*00bc*/ 	.word	0xffffffff


	//   ....[15]....
        /*00c0*/ 	.word	0xffffffff


	//   ....[16]....
        /*00c4*/ 	.word	0xffffffff


	//   ....[17]....
        /*00c8*/ 	.word	0xffffffff


	//----- nvinfo : EIATTR_COOP_GROUP_INSTR_OFFSETS
	.align		4
.L_26:
        /*00cc*/ 	.byte	0x04, 0x28
        /*00ce*/ 	.short	(.L_28 - .L_27)


	//   ....[0]....
.L_27:
        /*00d0*/ 	.word	0x00000970


	//   ....[1]....
        /*00d4*/ 	.word	0x00000b70


	//   ....[2]....
        /*00d8*/ 	.word	0x00000c00


	//   ....[3]....
        /*00dc*/ 	.word	0x00000c50


	//   ....[4]....
        /*00e0*/ 	.word	0x00000c90


	//   ....[5]....
        /*00e4*/ 	.word	0x00000d50


	//   ....[6]....
        /*00e8*/ 	.word	0x00000d90


	//   ....[7]....
        /*00ec*/ 	.word	0x00000e00


	//   ....[8]....
        /*00f0*/ 	.word	0x00000eb0


	//   ....[9]....
        /*00f4*/ 	.word	0x00000ef0


	//   ....[10]....
        /*00f8*/ 	.word	0x00000f30


	//   ....[11]....
        /*00fc*/ 	.word	0x00001010


	//   ....[12]....
        /*0100*/ 	.word	0x00001060


	//   ....[13]....
        /*0104*/ 	.word	0x00001160


	//   ....[14]....
        /*0108*/ 	.word	0x000011c0


	//   ....[15]....
        /*010c*/ 	.word	0x00001320


	//   ....[16]....
        /*0110*/ 	.word	0x00001330


	//   ....[17]....
        /*0114*/ 	.word	0x00001340


	//----- nvinfo : EIATTR_EXIT_INSTR_OFFSETS
	.align		4
.L_28:
        /*0118*/ 	.byte	0x04, 0x1c
        /*011a*/ 	.short	(.L_30 - .L_29)


	//   ....[0]....
.L_29:
        /*011c*/ 	.word	0x00001a20


	//----- nvinfo : EIATTR_MAX_THREADS
	.align		4
.L_30:
        /*0120*/ 	.byte	0x04, 0x05
        /*0122*/ 	.short	(.L_32 - .L_31)
.L_31:
        /*0124*/ 	.word	0x00000200
        /*0128*/ 	.word	0x00000001
        /*012c*/ 	.word	0x00000001


	//----- nvinfo : EIATTR_CBANK_PARAM_SIZE
	.align		4
.L_32:
        /*0130*/ 	.byte	0x03, 0x19
        /*0132*/ 	.short	0x002c


	//----- nvinfo : EIATTR_PARAM_CBANK
	.align		4
        /*0134*/ 	.byte	0x04, 0x0a
        /*0136*/ 	.short	(.L_34 - .L_33)
	.align		4
.L_33:
        /*0138*/ 	.word	index@(.nv.constant0.triton_)
        /*013c*/ 	.short	0x0210
        /*013e*/ 	.short	0x002c


	//----- nvinfo : EIATTR_SW_WAR
	.align		4
.L_34:
        /*0140*/ 	.byte	0x04, 0x36
        /*0142*/ 	.short	(.L_36 - .L_35)
.L_35:
        /*0144*/ 	.word	0x00000008
.L_36:


//--------------------- .nv.callgraph             --------------------------
	.section	.nv.callgraph,"",@"SHT_CUDA_CALLGRAPH"
	.align	4
	.sectionentsize	8
	.align		4
        /*0000*/ 	.word	0x00000000
	.align		4
        /*0004*/ 	.word	0xffffffff
	.align		4
        /*0008*/ 	.word	0x00000000
	.align		4
        /*000c*/ 	.word	0xfffffffe
	.align		4
        /*0010*/ 	.word	0x00000000
	.align		4
        /*0014*/ 	.word	0xfffffffd
	.align		4
        /*0018*/ 	.word	0x00000000
	.align		4
        /*001c*/ 	.word	0xfffffffc


//--------------------- .nv.constant4             --------------------------
	.section	.nv.constant4,"a",@progbits
	.align	8
	.align		8
.nv.constant4:
        /*0000*/ 	.dword	_$_str


//--------------------- .text.triton_             --------------------------
	.section	.text.triton_,"ax",@progbits
	.sectionflags	@"SHF_BARRIERS=1"
	.align	128
        .global         triton_
        .type           triton_,@function
        .size           triton_,(.L_x_3 - triton_)
        .other          triton_,@"STO_CUDA_ENTRY STV_DEFAULT"
triton_:
.text.triton_:
[----:B------:R-:W0:Y:S02]  /*0000*/  LDC R1, c[0x0][0x28] ;  /* 0x00000a00ff017b82 */ /* 0x000e240000000800 */
[----:B------:R-:W1:Y:S01]  /*0010*/  S2R R7, SR_TID.X ;  /* 0x0000000000077919 */ /* 0x000e620000002100 */
[----:B------:R-:W2:Y:S01]  /*0020*/  S2UR UR4, SR_CTAID.X ;  /* 0x00000000000479c3 */ /* 0x000ea20000002500 */
[----:B------:R-:W-:-:S07]  /*0030*/  ULDC.64 UR6, c[0x0][0x208] ;  /* 0x0000820000067ab9 */ /* 0x000fce0000000a00 */
[----:B------:R-:W3:Y:S08]  /*0040*/  LDC.64 R10, c[0x0][0x230] ;  /* 0x00008c00ff0a7b82 */ /* 0x000ef00000000a00 */
[----:B------:R-:W4:Y:S01]  /*0050*/  LDC.64 R2, c[0x0][0x210] ;  /* 0x00008400ff027b82 */ /* 0x000f220000000a00 */
[----:B--2---:R-:W-:Y:S01]  /*0060*/  USHF.L.U32 UR4, UR4, 0x3, URZ ;  /* 0x0000000304047899 */ /* 0x004fe2000800063f */
[----:B-1----:R-:W-:-:S02]  /*0070*/  SHF.R.U32.HI R5, RZ, 0x6, R7 ;  /* 0x00000006ff057819 */ /* 0x002fc40000011607 */
[----:B------:R-:W-:Y:S02]  /*0080*/  SHF.L.U32 R7, R7, 0x2, RZ ;  /* 0x0000000207077819 */ /* 0x000fe400000006ff */
[----:B------:R-:W-:-:S04]  /*0090*/  SGXT.U32 R5, R5, 0x3 ;  /* 0x000000030505781a */ /* 0x000fc80000000000 */
[----:B------:R-:W-:-:S04]  /*00a0*/  LOP3.LUT R6, R5, UR4, RZ, 0xfc, !PT ;  /* 0x0000000405067c12 */ /* 0x000fc8000f8efcff */
[----:B---3--:R-:W-:Y:S02]  /*00b0*/  IADD3 R0, R6, R10, RZ ;  /* 0x0000000a06007210 */ /* 0x008fe40007ffe0ff */
[----:B------:R-:W-:-:S03]  /*00c0*/  ISETP.GE.AND P1, PT, R6, R11, PT ;  /* 0x0000000b0600720c */ /* 0x000fc60003f26270 */
[----:B------:R-:W-:-:S05]  /*00d0*/  IMAD R0, R0, 0xc00, RZ ;  /* 0x00000c0000007824 */ /* 0x000fca00078e02ff */
[----:B------:R-:W-:-:S05]  /*00e0*/  LOP3.LUT R9, R0, 0xfc, R7, 0xf8, !PT ;  /* 0x000000fc00097812 */ /* 0x000fca00078ef807 */
[----:B----4-:R-:W-:Y:S01]  /*00f0*/  IMAD.WIDE R2, R9, 0x2, R2 ;  /* 0x0000000209027825 */ /* 0x010fe200078e0202 */
[----:B------:R-:W-:-:S06]  /*0100*/  CS2R R8, SRZ ;  /* 0x0000000000087805 */ /* 0x000fcc000001ff00 */
[----:B------:R-:W2:Y:S01]  /*0110*/  @!P1 LDG.E.EL.64 R8, desc[UR6][R2.64] ;  /* 0x0000000602089981 */ /* 0x000ea2000c2e1b00 */
[----:B------:R-:W-:Y:S01]  /*0120*/  LOP3.LUT R7, R7, 0xfc, RZ, 0xc0, !PT ;  /* 0x000000fc07077812 */ /* 0x000fe200078ec0ff */
[----:B------:R-:W-:Y:S01]  /*0130*/  HFMA2.MMA R20, -RZ, RZ, 0, 0 ;  /* 0x00000000ff147435 */ /* 0x000fe200000001ff */
[----:B------:R-:W-:Y:S01]  /*0140*/  IADD3 R4, R5, UR4, R10 ;  /* 0x0000000405047c10 */ /* 0x000fe2000fffe00a */
[----:B------:R-:W-:Y:S01]  /*0150*/  HFMA2.MMA R18, -RZ, RZ, 0, 0 ;  /* 0x00000000ff127435 */ /* 0x000fe200000001ff */
[----:B------:R-:W-:Y:S02]  /*0160*/  ISETP.LT.AND P0, PT, R6, R11, PT ;  /* 0x0000000b0600720c */ /* 0x000fe40003f01270 */
[----:B------:R-:W-:Y:S01]  /*0170*/  MOV R17, RZ ;  /* 0x000000ff00117202 */ /* 0x000fe20000000f00 */
[----:B------:R-:W-:Y:S01]  /*0180*/  IMAD R7, R4, 0xc00, R7 ;  /* 0x00000c0004077824 */ /* 0x000fe200078e0207 */
[----:B------:R-:W-:-:S04]  /*0190*/  SEL R11, RZ, 0x3f800000, !P0 ;  /* 0x3f800000ff0b7807 */ /* 0x000fc80004000000 */
[----:B------:R-:W-:Y:S02]  /*01a0*/  IADD3 R19, R7, 0x100, RZ ;  /* 0x0000010007137810 */ /* 0x000fe40007ffe0ff */
[----:B------:R-:W-:Y:S02]  /*01b0*/  MOV R14, R11 ;  /* 0x0000000b000e7202 */ /* 0x000fe40000000f00 */
[----:B------:R-:W-:Y:S02]  /*01c0*/  MOV R13, R11 ;  /* 0x0000000b000d7202 */ /* 0x000fe40000000f00 */
[----:B------:R-:W-:Y:S02]  /*01d0*/  MOV R12, R11 ;  /* 0x0000000b000c7202 */ /* 0x000fe40000000f00 */
[----:B--2---:R-:W-:Y:S02]  /*01e0*/  SEL R4, R8, RZ, !P1 ;  /* 0x000000ff08047207 */ /* 0x004fe40004800000 */
[----:B------:R-:W-:-:S02]  /*01f0*/  SEL R5, R9, RZ, !P1 ;  /* 0x000000ff09057207 */ /* 0x000fc40004800000 */
[----:B------:R-:W-:Y:S02]  /*0200*/  CS2R R8, SRZ ;  /* 0x0000000000087805 */ /* 0x000fe4000001ff00 */
[C---:B------:R-:W-:Y:S02]  /*0210*/  PRMT R2, R4.reuse, 0x7632, R2 ;  /* 0x0000763204027816 */ /* 0x040fe40000000002 */
[C---:B------:R-:W-:Y:S02]  /*0220*/  PRMT R3, R5.reuse, 0x7632, R3 ;  /* 0x0000763205037816 */ /* 0x040fe40000000003 */
[----:B------:R-:W-:Y:S02]  /*0230*/  SHF.L.U32 R4, R4, 0x10, RZ ;  /* 0x0000001004047819 */ /* 0x000fe400000006ff */
[----:B------:R-:W-:Y:S02]  /*0240*/  SHF.L.U32 R5, R5, 0x10, RZ ;  /* 0x0000001005057819 */ /* 0x000fe400000006ff */
[----:B------:R-:W-:-:S02]  /*0250*/  SHF.L.U32 R2, R2, 0x10, RZ ;  /* 0x0000001002027819 */ /* 0x000fc400000006ff */
[----:B------:R-:W-:Y:S02]  /*0260*/  SHF.L.U32 R3, R3, 0x10, RZ ;  /* 0x0000001003037819 */ /* 0x000fe400000006ff */
[----:B------:R-:W-:Y:S02]  /*0270*/  FSEL R10, R4, RZ, !P1 ;  /* 0x000000ff040a7208 */ /* 0x000fe40004800000 */
[----:B------:R-:W-:Y:S02]  /*0280*/  FSEL R16, R5, RZ, !P1 ;  /* 0x000000ff05107208 */ /* 0x000fe40004800000 */
[----:B------:R-:W-:Y:S02]  /*0290*/  FSEL R7, R2, RZ, !P1 ;  /* 0x000000ff02077208 */ /* 0x000fe40004800000 */
[----:B------:R-:W-:-:S07]  /*02a0*/  FSEL R15, R3, RZ, !P1 ;  /* 0x000000ff030f7208 */ /* 0x000fce0004800000 */
.L_x_0:
[----:B------:R-:W1:Y:S01]  /*02b0*/  LDC.64 R4, c[0x0][0x210] ;  /* 0x00008400ff047b82 */ /* 0x000e620000000a00 */
[----:B------:R-:W-:Y:S02]  /*02c0*/  IADD3 R21, R19, R20, RZ ;  /* 0x0000001413157210 */ /* 0x000fe40007ffe0ff */
[----:B------:R-:W-:-:S03]  /*02d0*/  CS2R R2, SRZ ;  /* 0x0000000000027805 */ /* 0x000fc6000001ff00 */
[----:B-1----:R-:W-:-:S05]  /*02e0*/  IMAD.WIDE R4, R21, 0x2, R4 ;  /* 0x0000000215047825 */ /* 0x002fca00078e0204 */
[----:B------:R1:W2:Y:S01]  /*02f0*/  @!P1 LDG.E.EL.64 R2, desc[UR6][R4.64] ;  /* 0x0000000604029981 */ /* 0x0002a2000c2e1b00 */
[----:B------:R-:W-:Y:S01]  /*0300*/  FADD R21, R12, 1 ;  /* 0x3f8000000c157421 */ /* 0x000fe20000000000 */
[----:B------:R-:W-:-:S03]  /*0310*/  IADD3 R20, R20, 0x100, RZ ;  /* 0x0000010014147810 */ /* 0x000fc60007ffe0ff */
[C---:B------:R-:W-:Y:S01]  /*0320*/  FMUL R22, R21.reuse, 0.25 ;  /* 0x3e80000015167820 */ /* 0x040fe20000400000 */
[C---:B------:R-:W-:Y:S02]  /*0330*/  FSETP.GEU.AND P4, PT, |R21|.reuse, 1.175494350822287508e-38, PT ;  /* 0x008000001500780b */ /* 0x040fe40003f8e200 */
[----:B------:R-:W-:Y:S01]  /*0340*/  FSETP.GT.AND P2, PT, |R21|, 8.50705917302346158658e+37, PT ;  /* 0x7e8000001500780b */ /* 0x000fe20003f44200 */
[----:B-1----:R-:W-:Y:S01]  /*0350*/  FADD R4, R13, 1 ;  /* 0x3f8000000d047421 */ /* 0x002fe20000000000 */
[----:B------:R-:W-:Y:S02]  /*0360*/  FSEL R12, R21, R12, !P1 ;  /* 0x0000000c150c7208 */ /* 0x000fe40004800000 */
[----:B------:R-:W-:Y:S01]  /*0370*/  FSEL R24, R22, R21, P2 ;  /* 0x0000001516187208 */ /* 0x000fe20001000000 */
[C---:B------:R-:W-:Y:S01]  /*0380*/  FMUL R5, R4.reuse, 0.25 ;  /* 0x3e80000004057820 */ /* 0x040fe20000400000 */
[C---:B------:R-:W-:Y:S02]  /*0390*/  FSETP.GEU.AND P3, PT, |R4|.reuse, 1.175494350822287508e-38, PT ;  /* 0x008000000400780b */ /* 0x040fe40003f6e200 */
[----:B------:R-:W-:-:S03]  /*03a0*/  FSETP.GT.AND P0, PT, |R4|, 8.50705917302346158658e+37, PT ;  /* 0x7e8000000400780b */ /* 0x000fc60003f04200 */
[----:B------:R-:W-:Y:S01]  /*03b0*/  @!P4 FMUL R24, R24, 16777216 ;  /* 0x4b8000001818c820 */ /* 0x000fe20000400000 */
[----:B------:R-:W-:-:S03]  /*03c0*/  FSEL R13, R4, R13, !P1 ;  /* 0x0000000d040d7208 */ /* 0x000fc60004800000 */
[----:B------:R1:W3:Y:S01]  /*03d0*/  MUFU.RCP R22, R24 ;  /* 0x0000001800167308 */ /* 0x0002e20000001000 */
[----:B--2---:R-:W-:-:S04]  /*03e0*/  SEL R3, R3, RZ, !P1 ;  /* 0x000000ff03037207 */ /* 0x004fc80004800000 */
[C---:B------:R-:W-:Y:S02]  /*03f0*/  PRMT R23, R3.reuse, 0x7632, R23 ;  /* 0x0000763203177816 */ /* 0x040fe40000000017 */
[----:B------:R-:W-:Y:S02]  /*0400*/  SHF.L.U32 R3, R3, 0x10, RZ ;  /* 0x0000001003037819 */ /* 0x000fe400000006ff */
[----:B------:R-:W-:-:S03]  /*0410*/  SHF.L.U32 R23, R23, 0x10, RZ ;  /* 0x0000001017177819 */ /* 0x000fc600000006ff */
[----:B-1----:R-:W-:Y:S02]  /*0420*/  FADD R24, R3, -R16 ;  /* 0x8000001003187221 */ /* 0x002fe40000000000 */
[----:B------:R-:W-:-:S04]  /*0430*/  FADD R25, R23, -R15 ;  /* 0x8000000f17197221 */ /* 0x000fc80000000000 */
[----:B------:R-:W-:-:S05]  /*0440*/  FMUL R26, R25, 0.25 ;  /* 0x3e800000191a7820 */ /* 0x000fca0000400000 */
[----:B------:R-:W-:Y:S02]  /*0450*/  FSEL R27, R26, R25, P2 ;  /* 0x000000191a1b7208 */ /* 0x000fe40001000000 */
[----:B------:R-:W-:Y:S01]  /*0460*/  FSEL R26, R5, R4, P0 ;  /* 0x00000004051a7208 */ /* 0x000fe20000000000 */
[----:B------:R-:W-:Y:S02]  /*0470*/  FADD R4, R11, 1 ;  /* 0x3f8000000b047421 */ /* 0x000fe40000000000 */
[----:B------:R-:W-:Y:S02]  /*0480*/  @!P4 FMUL R27, R27, 16777216 ;  /* 0x4b8000001b1bc820 */ /* 0x000fe40000400000 */
[----:B------:R-:W-:Y:S02]  /*0490*/  @!P3 FMUL R26, R26, 16777216 ;  /* 0x4b8000001a1ab820 */ /* 0x000fe40000400000 */
[----:B---3--:R-:W-:Y:S01]  /*04a0*/  FFMA R22, R22, R27, R15 ;  /* 0x0000001b16167223 */ /* 0x008fe2000000000f */
[----:B------:R-:W-:Y:S01]  /*04b0*/  FMUL R27, R24, 0.25 ;  /* 0x3e800000181b7820 */ /* 0x000fe20000400000 */
[----:B------:R-:W1:Y:S03]  /*04c0*/  MUFU.RCP R5, R26 ;  /* 0x0000001a00057308 */ /* 0x000e660000001000 */
[----:B------:R-:W-:-:S02]  /*04d0*/  FSEL R15, R22, R15, !P1 ;  /* 0x0000000f160f7208 */ /* 0x000fc40004800000 */
[----:B------:R-:W-:-:S05]  /*04e0*/  FSEL R27, R27, R24, P0 ;  /* 0x000000181b1b7208 */ /* 0x000fca0000000000 */
[----:B------:R-:W-:-:S04]  /*04f0*/  @!P3 FMUL R27, R27, 16777216 ;  /* 0x4b8000001b1bb820 */ /* 0x000fc80000400000 */
[----:B-1----:R-:W-:-:S04]  /*0500*/  FFMA R5, R5, R27, R16 ;  /* 0x0000001b05057223 */ /* 0x002fc80000000010 */
[----:B------:R-:W-:Y:S01]  /*0510*/  FADD R3, R3, -R5 ;  /* 0x8000000503037221 */ /* 0x000fe20000000000 */
[----:B------:R-:W-:-:S03]  /*0520*/  FSEL R16, R5, R16, !P1 ;  /* 0x0000001005107208 */ /* 0x000fc60004800000 */
[----:B------:R-:W-:Y:S01]  /*0530*/  @!P1 FFMA R17, R24, R3, R17 ;  /* 0x0000000318119223 */ /* 0x000fe20000000011 */
[----:B------:R-:W-:Y:S01]  /*0540*/  FADD R3, R14, 1 ;  /* 0x3f8000000e037421 */ /* 0x000fe20000000000 */
[----:B------:R-:W-:Y:S01]  /*0550*/  FADD R24, R23, -R22 ;  /* 0x8000001617187221 */ /* 0x000fe20000000000 */
[----:B------:R-:W-:-:S03]  /*0560*/  SEL R23, R2, RZ, !P1 ;  /* 0x000000ff02177207 */ /* 0x000fc60004800000 */
[----:B------:R-:W-:Y:S01]  /*0570*/  FSETP.GEU.AND P2, PT, |R3|, 1.175494350822287508e-38, PT ;  /* 0x008000000300780b */ /* 0x000fe20003f4e200 */
[----:B------:R-:W-:Y:S01]  /*0580*/  @!P1 FFMA R18, R25, R24, R18 ;  /* 0x0000001819129223 */ /* 0x000fe20000000012 */
[C---:B------:R-:W-:Y:S01]  /*0590*/  FMUL R24, R3.reuse, 0.25 ;  /* 0x3e80000003187820 */ /* 0x040fe20000400000 */
[----:B------:R-:W-:Y:S02]  /*05a0*/  FSETP.GT.AND P0, PT, |R3|, 8.50705917302346158658e+37, PT ;  /* 0x7e8000000300780b */ /* 0x000fe40003f04200 */
[C---:B------:R-:W-:Y:S02]  /*05b0*/  PRMT R2, R23.reuse, 0x7632, R2 ;  /* 0x0000763217027816 */ /* 0x040fe40000000002 */
[----:B------:R-:W-:Y:S02]  /*05c0*/  FSEL R27, R24, R3, P0 ;  /* 0x00000003181b7208 */ /* 0x000fe40000000000 */
[----:B------:R-:W-:Y:S02]  /*05d0*/  SHF.L.U32 R2, R2, 0x10, RZ ;  /* 0x0000001002027819 */ /* 0x000fe400000006ff */
[----:B------:R-:W-:-:S02]  /*05e0*/  SHF.L.U32 R23, R23, 0x10, RZ ;  /* 0x0000001017177819 */ /* 0x000fc400000006ff */
[----:B------:R-:W-:Y:S01]  /*05f0*/  @!P2 FMUL R27, R27, 16777216 ;  /* 0x4b8000001b1ba820 */ /* 0x000fe20000400000 */
[----:B------:R-:W-:Y:S01]  /*0600*/  FADD R24, R2, -R7 ;  /* 0x8000000702187221 */ /* 0x000fe20000000000 */
[----:B------:R-:W-:Y:S02]  /*0610*/  FSEL R14, R3, R14, !P1 ;  /* 0x0000000e030e7208 */ /* 0x000fe40004800000 */
[----:B------:R-:W1:Y:S01]  /*0620*/  MUFU.RCP R26, R27 ;  /* 0x0000001b001a7308 */ /* 0x000e620000001000 */
[----:B------:R-:W-:-:S05]  /*0630*/  FMUL R25, R24, 0.25 ;  /* 0x3e80000018197820 */ /* 0x000fca0000400000 */
[----:B------:R-:W-:Y:S01]  /*0640*/  FSEL R28, R25, R24, P0 ;  /* 0x00000018191c7208 */ /* 0x000fe20000000000 */
[----:B------:R-:W-:Y:S01]  /*0650*/  FADD R25, R11, 1 ;  /* 0x3f8000000b197421 */ /* 0x000fe20000000000 */
[----:B------:R-:W-:-:S03]  /*0660*/  FSEL R11, R4, R11, !P1 ;  /* 0x0000000b040b7208 */ /* 0x000fc60004800000 */
[----:B------:R-:W-:Y:S01]  /*0670*/  @!P2 FMUL R28, R28, 16777216 ;  /* 0x4b8000001c1ca820 */ /* 0x000fe20000400000 */
[C---:B------:R-:W-:Y:S02]  /*0680*/  FSETP.GEU.AND P2, PT, |R25|.reuse, 1.175494350822287508e-38, PT ;  /* 0x008000001900780b */ /* 0x040fe40003f4e200 */
[C---:B------:R-:W-:Y:S01]  /*0690*/  FSETP.GT.AND P0, PT, |R25|.reuse, 8.50705917302346158658e+37, PT ;  /* 0x7e8000001900780b */ /* 0x040fe20003f04200 */
[----:B-1----:R-:W-:Y:S01]  /*06a0*/  FFMA R5, R26, R28, R7 ;  /* 0x0000001c1a057223 */ /* 0x002fe20000000007 */
[----:B------:R-:W-:-:S03]  /*06b0*/  FMUL R26, R25, 0.25 ;  /* 0x3e800000191a7820 */ /* 0x000fc60000400000 */
[----:B------:R-:W-:Y:S01]  /*06c0*/  FADD R2, R2, -R5 ;  /* 0x8000000502027221 */ /* 0x000fe20000000000 */
[----:B------:R-:W-:Y:S02]  /*06d0*/  FSEL R7, R5, R7, !P1 ;  /* 0x0000000705077208 */ /* 0x000fe40004800000 */
[----:B------:R-:W-:Y:S01]  /*06e0*/  FSEL R26, R26, R25, P0 ;  /* 0x000000191a1a7208 */ /* 0x000fe20000000000 */
[----:B------:R-:W-:Y:S01]  /*06f0*/  FADD R25, R23, -R10 ;  /* 0x8000000a17197221 */ /* 0x000fe20000000000 */
[----:B------:R-:W-:-:S03]  /*0700*/  @!P1 FFMA R9, R24, R2, R9 ;  /* 0x0000000218099223 */ /* 0x000fc60000000009 */
[----:B------:R-:W-:Y:S01]  /*0710*/  @!P2 FMUL R26, R26, 16777216 ;  /* 0x4b8000001a1aa820 */ /* 0x000fe20000400000 */
[----:B------:R-:W-:-:S03]  /*0720*/  FMUL R22, R25, 0.25 ;  /* 0x3e80000019167820 */ /* 0x000fc60000400000 */
[----:B------:R-:W1:Y:S02]  /*0730*/  MUFU.RCP R27, R26 ;  /* 0x0000001a001b7308 */ /* 0x000e640000001000 */
[----:B------:R-:W-:Y:S02]  /*0740*/  FSEL R22, R22, R25, P0 ;  /* 0x0000001916167208 */ /* 0x000fe40000000000 */
[----:B------:R-:W-:-:S03]  /*0750*/  ISETP.GE.U32.AND P0, PT, R20, 0xb00, PT ;  /* 0x00000b001400780c */ /* 0x000fc60003f06070 */
[----:B------:R-:W-:-:S04]  /*0760*/  @!P2 FMUL R22, R22, 16777216 ;  /* 0x4b8000001616a820 */ /* 0x000fc80000400000 */
[----:B-1----:R-:W-:-:S04]  /*0770*/  FFMA R27, R27, R22, R10 ;  /* 0x000000161b1b7223 */ /* 0x002fc8000000000a */
[----:B------:R-:W-:Y:S01]  /*0780*/  FADD R23, R23, -R27 ;  /* 0x8000001b17177221 */ /* 0x000fe20000000000 */
[----:B------:R-:W-:-:S03]  /*0790*/  FSEL R10, R27, R10, !P1 ;  /* 0x0000000a1b0a7208 */ /* 0x000fc60004800000 */
[----:B------:R-:W-:Y:S01]  /*07a0*/  @!P1 FFMA R8, R25, R23, R8 ;  /* 0x0000001719089223 */ /* 0x000fe20000000008 */
[----:B------:R-:W-:Y:S06]  /*07b0*/  @!P0 BRA `(.L_x_0) ;  /* 0xfffffff800bc8947 */ /* 0x000fec000383ffff */
[----:B------:R-:W-:Y:S01]  /*07c0*/  FADD R20, R11, R14 ;  /* 0x0000000e0b147221 */ /* 0x000fe20000000000 */
[----:B------:R-:W-:Y:S01]  /*07d0*/  FMUL R23, R14, 0.25 ;  /* 0x3e8000000e177820 */ /* 0x000fe20000400000 */
[----:B------:R-:W-:Y:S01]  /*07e0*/  FADD R8, R8, R9 ;  /* 0x0000000908087221 */ /* 0x000fe20000000000 */
[C---:B------:R-:W-:Y:S01]  /*07f0*/  FMUL R24, R13.reuse, 0.25 ;  /* 0x3e8000000d187820 */ /* 0x040fe20000400000 */
[C---:B------:R-:W-:Y:S01]  /*0800*/  FMUL R21, R20.reuse, 0.25 ;  /* 0x3e80000014157820 */ /* 0x040fe20000400000 */
[C---:B------:R-:W-:Y:S01]  /*0810*/  FSETP.GEU.AND P0, PT, |R20|.reuse, 1.175494350822287508e-38, PT ;  /* 0x008000001400780b */ /* 0x040fe20003f0e200 */
[----:B------:R-:W-:Y:S01]  /*0820*/  FADD R19, R13, R20 ;  /* 0x000000140d137221 */ /* 0x000fe20000000000 */
[----:B------:R-:W-:Y:S01]  /*0830*/  FSETP.GT.AND P5, PT, |R20|, 8.50705917302346158658e+37, PT ;  /* 0x7e8000001400780b */ /* 0x000fe20003fa4200 */
[C---:B------:R-:W-:Y:S01]  /*0840*/  FMUL R27, R12.reuse, 0.25 ;  /* 0x3e8000000c1b7820 */ /* 0x040fe20000400000 */
[----:B------:R-:W1:Y:S01]  /*0850*/  S2UR UR5, SR_CgaCtaId ;  /* 0x00000000000579c3 */ /* 0x000e620000008800 */
[----:B------:R-:W-:Y:S01]  /*0860*/  FADD R2, R12, R19 ;  /* 0x000000130c027221 */ /* 0x000fe20000000000 */
[----:B------:R-:W-:Y:S01]  /*0870*/  FSEL R21, R21, R20, P5 ;  /* 0x0000001415157208 */ /* 0x000fe20002800000 */
[C---:B------:R-:W-:Y:S01]  /*0880*/  FMUL R22, R19.reuse, 0.25 ;  /* 0x3e80000013167820 */ /* 0x040fe20000400000 */
[C---:B------:R-:W-:Y:S01]  /*0890*/  FSETP.GEU.AND P3, PT, |R19|.reuse, 1.175494350822287508e-38, PT ;  /* 0x008000001300780b */ /* 0x040fe20003f6e200 */
[C---:B------:R-:W-:Y:S01]  /*08a0*/  FMUL R9, R2.reuse, 0.25 ;  /* 0x3e80000002097820 */ /* 0x040fe20000400000 */
[----:B------:R-:W-:Y:S01]  /*08b0*/  FSETP.GT.AND P2, PT, |R19|, 8.50705917302346158658e+37, PT ;  /* 0x7e8000001300780b */ /* 0x000fe20003f44200 */
[----:B------:R-:W-:Y:S01]  /*08c0*/  UMOV UR4, 0x400 ;  /* 0x0000040000047882 */ /* 0x000fe20000000000 */
[----:B------:R-:W-:Y:S01]  /*08d0*/  FSETP.GEU.AND P4, PT, |R2|, 1.175494350822287508e-38, PT ;  /* 0x008000000200780b */ /* 0x000fe20003f8e200 */
[----:B------:R-:W-:Y:S01]  /*08e0*/  @!P0 FMUL R21, R21, 16777216 ;  /* 0x4b80000015158820 */ /* 0x000fe20000400000 */
[----:B------:R-:W-:-:S02]  /*08f0*/  FSEL R25, R22, R19, P2 ;  /* 0x0000001316197208 */ /* 0x000fc40001000000 */
[----:B------:R-:W-:Y:S02]  /*0900*/  FSEL R22, R23, R14, P5 ;  /* 0x0000000e17167208 */ /* 0x000fe40002800000 */
[----:B------:R-:W-:Y:S01]  /*0910*/  FSETP.GT.AND P5, PT, |R2|, 8.50705917302346158658e+37, PT ;  /* 0x7e8000000200780b */ /* 0x000fe20003fa4200 */
[----:B------:R-:W2:Y:S01]  /*0920*/  MUFU.RCP R21, R21 ;  /* 0x0000001500157308 */ /* 0x000ea20000001000 */
[----:B------:R-:W-:Y:S01]  /*0930*/  FSEL R13, R24, R13, P2 ;  /* 0x0000000d180d7208 */ /* 0x000fe20001000000 */
[----:B------:R-:W-:Y:S01]  /*0940*/  @!P3 FMUL R25, R25, 16777216 ;  /* 0x4b8000001919b820 */ /* 0x000fe20000400000 */
[----:B------:R-:W-:Y:S01]  /*0950*/  FSEL R26, R9, R2, P5 ;  /* 0x00000002091a7208 */ /* 0x000fe20002800000 */
[----:B------:R-:W-:Y:S01]  /*0960*/  @!P0 FMUL R22, R22, 16777216 ;  /* 0x4b80000016168820 */ /* 0x000fe20000400000 */
[----:B------:R-:W3:Y:S01]  /*0970*/  SHFL.BFLY PT, R9, R2, 0x10, 0x1f ;  /* 0x0e001f0002097f89 */ /* 0x000ee200000e0000 */
[----:B------:R-:W-:Y:S01]  /*0980*/  FSETP.NEU.AND P0, PT, R20, RZ, PT ;  /* 0x000000ff1400720b */ /* 0x000fe20003f0d000 */
[----:B------:R-:W-:Y:S01]  /*0990*/  @!P3 FMUL R13, R13, 16777216 ;  /* 0x4b8000000d0db820 */ /* 0x000fe20000400000 */
[----:B------:R-:W4:Y:S01]  /*09a0*/  MUFU.RCP R14, R25 ;  /* 0x00000019000e7308 */ /* 0x000f220000001000 */
[----:B------:R-:W-:Y:S01]  /*09b0*/  @!P4 FMUL R26, R26, 16777216 ;  /* 0x4b8000001a1ac820 */ /* 0x000fe20000400000 */
[----:B------:R-:W-:Y:S01]  /*09c0*/  FSEL R12, R27, R12, P5 ;  /* 0x0000000c1b0c7208 */ /* 0x000fe20002800000 */
[----:B-1----:R-:W-:Y:S01]  /*09d0*/  UPRMT UR4, UR5, 0x654, UR4 ;  /* 0x0000065405047896 */ /* 0x002fe20008000004 */
[----:B------:R-:W-:Y:S01]  /*09e0*/  FSETP.NEU.AND P2, PT, R2, RZ, PT ;  /* 0x000000ff0200720b */ /* 0x000fe20003f4d000 */
[----:B--2---:R-:W-:Y:S01]  /*09f0*/  FMUL R22, R21, R22 ;  /* 0x0000001615167220 */ /* 0x004fe20000400000 */
[----:B------:R-:W-:Y:S01]  /*0a00*/  FADD R21, R7, -R10 ;  /* 0x8000000a07157221 */ /* 0x000fe20000000000 */
[----:B------:R-:W-:Y:S01]  /*0a10*/  @!P4 FMUL R12, R12, 16777216 ;  /* 0x4b8000000c0cc820 */ /* 0x000fe20000400000 */
[----:B------:R-:W1:Y:S02]  /*0a20*/  MUFU.RCP R7, R26 ;  /* 0x0000001a00077308 */ /* 0x000e640000001000 */
[----:B------:R-:W-:Y:S01]  /*0a30*/  FSEL R23, R22, RZ, P0 ;  /* 0x000000ff16177208 */ /* 0x000fe20000000000 */
[----:B------:R-:W-:Y:S01]  /*0a40*/  FMUL R24, R21, R21 ;  /* 0x0000001515187220 */ /* 0x000fe20000400000 */
[----:B------:R-:W-:Y:S01]  /*0a50*/  FSETP.NEU.AND P0, PT, R19, RZ, PT ;  /* 0x000000ff1300720b */ /* 0x000fe20003f0d000 */
[----:B----4-:R-:W-:-:S02]  /*0a60*/  FMUL R14, R14, R13 ;  /* 0x0000000d0e0e7220 */ /* 0x010fc40000400000 */
[----:B------:R-:W-:Y:S01]  /*0a70*/  FFMA R21, R21, R23, R10 ;  /* 0x0000001715157223 */ /* 0x000fe2000000000a */
[----:B------:R-:W-:Y:S02]  /*0a80*/  FMUL R24, R11, R24 ;  /* 0x000000180b187220 */ /* 0x000fe40000400000 */
[----:B------:R-:W-:Y:S01]  /*0a90*/  FSEL R14, R14, RZ, P0 ;  /* 0x000000ff0e0e7208 */ /* 0x000fe20000000000 */
[----:B------:R-:W-:Y:S01]  /*0aa0*/  FADD R16, R16, -R21 ;  /* 0x8000001510107221 */ /* 0x000fe20000000000 */
[----:B------:R-:W-:Y:S01]  /*0ab0*/  FFMA R8, R23, R24, R8 ;  /* 0x0000001817087223 */ /* 0x000fe20000000008 */
[----:B-1----:R-:W-:Y:S01]  /*0ac0*/  FMUL R12, R7, R12 ;  /* 0x0000000c070c7220 */ /* 0x002fe20000400000 */
[----:B---3--:R-:W-:Y:S01]  /*0ad0*/  FADD R7, R2, R9 ;  /* 0x0000000902077221 */ /* 0x008fe20000000000 */
[C---:B------:R-:W-:Y:S01]  /*0ae0*/  FMUL R11, R16.reuse, R16 ;  /* 0x00000010100b7220 */ /* 0x040fe20000400000 */
[----:B------:R-:W-:Y:S01]  /*0af0*/  FFMA R16, R16, R14, R21 ;  /* 0x0000000e10107223 */ /* 0x000fe20000000015 */
[----:B------:R-:W-:Y:S01]  /*0b00*/  FADD R17, R17, R8 ;  /* 0x0000000811117221 */ /* 0x000fe20000000000 */
[C---:B------:R-:W-:Y:S01]  /*0b10*/  FMUL R10, R7.reuse, 0.25 ;  /* 0x3e800000070a7820 */ /* 0x040fe20000400000 */
[C---:B------:R-:W-:Y:S01]  /*0b20*/  FSETP.GEU.AND P3, PT, |R7|.reuse, 1.175494350822287508e-38, PT ;  /* 0x008000000700780b */ /* 0x040fe20003f6e200 */
[----:B------:R-:W-:Y:S01]  /*0b30*/  FMUL R11, R20, R11 ;  /* 0x0000000b140b7220 */ /* 0x000fe20000400000 */
[----:B------:R-:W-:Y:S01]  /*0b40*/  FSETP.GT.AND P0, PT, |R7|, 8.50705917302346158658e+37, PT ;  /* 0x7e8000000700780b */ /* 0x000fe20003f04200 */
[--C-:B------:R-:W-:Y:S01]  /*0b50*/  FADD R15, R15, -R16.reuse ;  /* 0x800000100f0f7221 */ /* 0x100fe20000000000 */
[----:B------:R-:W-:Y:S01]  /*0b60*/  FSEL R12, R12, RZ, P2 ;  /* 0x000000ff0c0c7208 */ /* 0x000fe20001000000 */
[----:B------:R-:W1:Y:S01]  /*0b70*/  SHFL.BFLY PT, R8, R7, 0x8, 0x1f ;  /* 0x0d001f0007087f89 */ /* 0x000e6200000e0000 */
[----:B------:R-:W-:Y:S01]  /*0b80*/  FSEL R13, R10, R7, P0 ;  /* 0x000000070a0d7208 */ /* 0x000fe20000000000 */
[----:B------:R-:W-:Y:S01]  /*0b90*/  FFMA R17, R14, R11, R17 ;  /* 0x0000000b0e117223 */ /* 0x000fe20000000011 */
[C---:B------:R-:W-:Y:S01]  /*0ba0*/  FMUL R10, R15.reuse, R15 ;  /* 0x0000000f0f0a7220 */ /* 0x040fe20000400000 */
[----:B------:R-:W-:Y:S01]  /*0bb0*/  FFMA R11, R15, R12, R16 ;  /* 0x0000000c0f0b7223 */ /* 0x000fe20000000010 */
[----:B------:R-:W-:Y:S01]  /*0bc0*/  FSETP.NEU.AND P2, PT, R7, RZ, PT ;  /* 0x000000ff0700720b */ /* 0x000fe20003f4d000 */
[----:B------:R-:W-:Y:S01]  /*0bd0*/  FADD R17, R18, R17 ;  /* 0x0000001112117221 */ /* 0x000fe20000000000 */
[----:B------:R-:W-:Y:S01]  /*0be0*/  FMUL R10, R19, R10 ;  /* 0x0000000a130a7220 */ /* 0x000fe20000400000 */
[----:B------:R-:W-:Y:S01]  /*0bf0*/  @!P3 FMUL R13, R13, 16777216 ;  /* 0x4b8000000d0db820 */ /* 0x000fe20000400000 */
[----:B------:R-:W2:Y:S01]  /*0c00*/  SHFL.BFLY PT, R14, R11, 0x10, 0x1f ;  /* 0x0e001f000b0e7f89 */ /* 0x000ea200000e0000 */
[----:B------:R-:W-:Y:S01]  /*0c10*/  @P0 FMUL R9, R9, 0.25 ;  /* 0x3e80000009090820 */ /* 0x000fe20000400000 */
[----:B------:R-:W-:-:S02]  /*0c20*/  FFMA R17, R12, R10, R17 ;  /* 0x0000000a0c117223 */ /* 0x000fc40000000011 */
[----:B------:R-:W3:Y:S01]  /*0c30*/  MUFU.RCP R12, R13 ;  /* 0x0000000d000c7308 */ /* 0x000ee20000001000 */
[----:B------:R-:W-:Y:S02]  /*0c40*/  @!P3 FMUL R9, R9, 16777216 ;  /* 0x4b8000000909b820 */ /* 0x000fe40000400000 */
[----:B------:R-:W4:Y:S01]  /*0c50*/  SHFL.BFLY PT, R16, R17, 0x10, 0x1f ;  /* 0x0e001f0011107f89 */ /* 0x000f2200000e0000 */
[----:B-1----:R-:W-:Y:S01]  /*0c60*/  FADD R10, R7, R8 ;  /* 0x00000008070a7221 */ /* 0x002fe20000000000 */
[----:B---3--:R-:W-:-:S04]  /*0c70*/  FMUL R12, R12, R9 ;  /* 0x000000090c0c7220 */ /* 0x008fc80000400000 */
[C---:B------:R-:W-:Y:S01]  /*0c80*/  FSETP.GEU.AND P3, PT, |R10|.reuse, 1.175494350822287508e-38, PT ;  /* 0x008000000a00780b */ /* 0x040fe20003f6e200 */
[----:B------:R-:W1:Y:S01]  /*0c90*/  SHFL.BFLY PT, R9, R10, 0x4, 0x1f ;  /* 0x0c801f000a097f89 */ /* 0x000e6200000e0000 */
[C---:B------:R-:W-:Y:S01]  /*0ca0*/  FMUL R15, R10.reuse, 0.25 ;  /* 0x3e8000000a0f7820 */ /* 0x040fe20000400000 */
[----:B------:R-:W-:Y:S01]  /*0cb0*/  FSETP.GT.AND P0, PT, |R10|, 8.50705917302346158658e+37, PT ;  /* 0x7e8000000a00780b */ /* 0x000fe20003f04200 */
[----:B--2---:R-:W-:Y:S01]  /*0cc0*/  FADD R14, -R11, R14 ;  /* 0x0000000e0b0e7221 */ /* 0x004fe20000000100 */
[----:B------:R-:W-:Y:S02]  /*0cd0*/  FSEL R13, R12, RZ, P2 ;  /* 0x000000ff0c0d7208 */ /* 0x000fe40001000000 */
[----:B------:R-:W-:Y:S01]  /*0ce0*/  FSEL R18, R15, R10, P0 ;  /* 0x0000000a0f127208 */ /* 0x000fe20000000000 */
[----:B------:R-:W-:Y:S01]  /*0cf0*/  FMUL R15, R14, R14 ;  /* 0x0000000e0e0f7220 */ /* 0x000fe20000400000 */
[----:B------:R-:W-:Y:S01]  /*0d00*/  FSETP.NEU.AND P2, PT, R10, RZ, PT ;  /* 0x000000ff0a00720b */ /* 0x000fe20003f4d000 */
[----:B------:R-:W-:Y:S01]  /*0d10*/  FFMA R12, R14, R13, R11 ;  /* 0x0000000d0e0c7223 */ /* 0x000fe2000000000b */
[----:B----4-:R-:W-:Y:S01]  /*0d20*/  FADD R16, R17, R16 ;  /* 0x0000001011107221 */ /* 0x010fe20000000000 */
[----:B------:R-:W-:Y:S01]  /*0d30*/  FMUL R15, R2, R15 ;  /* 0x0000000f020f7220 */ /* 0x000fe20000400000 */
[----:B------:R-:W-:-:S02]  /*0d40*/  @!P3 FMUL R18, R18, 16777216 ;  /* 0x4b8000001212b820 */ /* 0x000fc40000400000 */
[----:B------:R-:W2:Y:S01]  /*0d50*/  SHFL.BFLY PT, R17, R12, 0x8, 0x1f ;  /* 0x0d001f000c117f89 */ /* 0x000ea200000e0000 */
[----:B------:R-:W-:Y:S01]  /*0d60*/  FFMA R15, R13, R15, R16 ;  /* 0x0000000f0d0f7223 */ /* 0x000fe20000000010 */
[----:B------:R-:W3:Y:S01]  /*0d70*/  MUFU.RCP R11, R18 ;  /* 0x00000012000b7308 */ /* 0x000ee20000001000 */
[----:B------:R-:W-:-:S03]  /*0d80*/  @P0 FMUL R8, R8, 0.25 ;  /* 0x3e80000008080820 */ /* 0x000fc60000400000 */
[----:B------:R-:W4:Y:S01]  /*0d90*/  SHFL.BFLY PT, R14, R15, 0x8, 0x1f ;  /* 0x0d001f000f0e7f89 */ /* 0x000f2200000e0000 */
[----:B------:R-:W-:Y:S01]  /*0da0*/  @!P3 FMUL R8, R8, 16777216 ;  /* 0x4b8000000808b820 */ /* 0x000fe20000400000 */
[----:B-1----:R-:W-:-:S04]  /*0db0*/  FADD R2, R10, R9 ;  /* 0x000000090a027221 */ /* 0x002fc80000000000 */
[C---:B------:R-:W-:Y:S01]  /*0dc0*/  FMUL R13, R2.reuse, 0.25 ;  /* 0x3e800000020d7820 */ /* 0x040fe20000400000 */
[C---:B------:R-:W-:Y:S01]  /*0dd0*/  FSETP.GEU.AND P3, PT, |R2|.reuse, 1.175494350822287508e-38, PT ;  /* 0x008000000200780b */ /* 0x040fe20003f6e200 */
[----:B---3--:R-:W-:Y:S01]  /*0de0*/  FMUL R8, R11, R8 ;  /* 0x000000080b087220 */ /* 0x008fe20000400000 */
[----:B------:R-:W-:Y:S01]  /*0df0*/  FSETP.GT.AND P0, PT, |R2|, 8.50705917302346158658e+37, PT ;  /* 0x7e8000000200780b */ /* 0x000fe20003f04200 */
[----:B------:R-:W1:Y:S03]  /*0e00*/  SHFL.BFLY PT, R11, R2, 0x2, 0x1f ;  /* 0x0c401f00020b7f89 */ /* 0x000e6600000e0000 */
[----:B------:R-:W-:Y:S01]  /*0e10*/  FSEL R8, R8, RZ, P2 ;  /* 0x000000ff08087208 */ /* 0x000fe20001000000 */
[----:B--2---:R-:W-:Y:S01]  /*0e20*/  FADD R17, -R12, R17 ;  /* 0x000000110c117221 */ /* 0x004fe20000000100 */
[----:B------:R-:W-:Y:S02]  /*0e30*/  FSEL R18, R13, R2, P0 ;  /* 0x000000020d127208 */ /* 0x000fe40000000000 */
[----:B------:R-:W-:Y:S01]  /*0e40*/  FSETP.NEU.AND P2, PT, R2, RZ, PT ;  /* 0x000000ff0200720b */ /* 0x000fe20003f4d000 */
[C---:B------:R-:W-:Y:S01]  /*0e50*/  FMUL R16, R17.reuse, R17 ;  /* 0x0000001111107220 */ /* 0x040fe20000400000 */
[----:B------:R-:W-:Y:S01]  /*0e60*/  FFMA R12, R17, R8, R12 ;  /* 0x00000008110c7223 */ /* 0x000fe2000000000c */
[----:B------:R-:W-:Y:S01]  /*0e70*/  @!P3 FMUL R18, R18, 16777216 ;  /* 0x4b8000001212b820 */ /* 0x000fe20000400000 */
[----:B----4-:R-:W-:Y:S01]  /*0e80*/  FADD R15, R15, R14 ;  /* 0x0000000e0f0f7221 */ /* 0x010fe20000000000 */
[----:B------:R-:W-:Y:S01]  /*0e90*/  FMUL R16, R7, R16 ;  /* 0x0000001007107220 */ /* 0x000fe20000400000 */
[----:B------:R-:W-:Y:S01]  /*0ea0*/  @P0 FMUL R9, R9, 0.25 ;  /* 0x3e80000009090820 */ /* 0x000fe20000400000 */
[----:B------:R-:W2:Y:S02]  /*0eb0*/  SHFL.BFLY PT, R13, R12, 0x4, 0x1f ;  /* 0x0c801f000c0d7f89 */ /* 0x000ea400000e0000 */
[----:B------:R-:W-:Y:S01]  /*0ec0*/  FFMA R15, R8, R16, R15 ;  /* 0x00000010080f7223 */ /* 0x000fe2000000000f */
[----:B------:R-:W3:Y:S01]  /*0ed0*/  MUFU.RCP R18, R18 ;  /* 0x0000001200127308 */ /* 0x000ee20000001000 */
[----:B------:R-:W-:-:S03]  /*0ee0*/  @!P3 FMUL R9, R9, 16777216 ;  /* 0x4b8000000909b820 */ /* 0x000fc60000400000 */
[----:B------:R-:W4:Y:S01]  /*0ef0*/  SHFL.BFLY PT, R14, R15, 0x4, 0x1f ;  /* 0x0c801f000f0e7f89 */ /* 0x000f2200000e0000 */
[----:B-1----:R-:W-:-:S04]  /*0f00*/  FADD R7, R2, R11 ;  /* 0x0000000b02077221 */ /* 0x002fc80000000000 */
[C---:B------:R-:W-:Y:S01]  /*0f10*/  FMUL R16, R7.reuse, 0.25 ;  /* 0x3e80000007107820 */ /* 0x040fe20000400000 */
[C---:B------:R-:W-:Y:S01]  /*0f20*/  FSETP.GEU.AND P3, PT, |R7|.reuse, 1.175494350822287508e-38, PT ;  /* 0x008000000700780b */ /* 0x040fe20003f6e200 */
[----:B------:R-:W1:Y:S01]  /*0f30*/  SHFL.BFLY PT, R8, R7, 0x1, 0x1f ;  /* 0x0c201f0007087f89 */ /* 0x000e6200000e0000 */
[----:B------:R-:W-:Y:S01]  /*0f40*/  FSETP.GT.AND P0, PT, |R7|, 8.50705917302346158658e+37, PT ;  /* 0x7e8000000700780b */ /* 0x000fe20003f04200 */
[----:B---3--:R-:W-:-:S03]  /*0f50*/  FMUL R9, R18, R9 ;  /* 0x0000000912097220 */ /* 0x008fc60000400000 */
[----:B------:R-:W-:Y:S02]  /*0f60*/  FSEL R16, R16, R7, P0 ;  /* 0x0000000710107208 */ /* 0x000fe40000000000 */
[----:B------:R-:W-:Y:S01]  /*0f70*/  FSEL R9, R9, RZ, P2 ;  /* 0x000000ff09097208 */ /* 0x000fe20001000000 */
[----:B--2---:R-:W-:Y:S01]  /*0f80*/  FADD R13, -R12, R13 ;  /* 0x0000000d0c0d7221 */ /* 0x004fe20000000100 */
[----:B------:R-:W-:-:S03]  /*0f90*/  FSETP.NEU.AND P2, PT, R7, RZ, PT ;  /* 0x000000ff0700720b */ /* 0x000fc60003f4d000 */
[----:B------:R-:W-:Y:S01]  /*0fa0*/  @!P3 FMUL R16, R16, 16777216 ;  /* 0x4b8000001010b820 */ /* 0x000fe20000400000 */
[C---:B------:R-:W-:Y:S01]  /*0fb0*/  FMUL R17, R13.reuse, R13 ;  /* 0x0000000d0d117220 */ /* 0x040fe20000400000 */
[----:B------:R-:W-:Y:S01]  /*0fc0*/  FFMA R12, R13, R9, R12 ;  /* 0x000000090d0c7223 */ /* 0x000fe2000000000c */
[----:B------:R-:W-:Y:S01]  /*0fd0*/  @P0 FMUL R11, R11, 0.25 ;  /* 0x3e8000000b0b0820 */ /* 0x000fe20000400000 */
[----:B----4-:R-:W-:Y:S01]  /*0fe0*/  FADD R14, R15, R14 ;  /* 0x0000000e0f0e7221 */ /* 0x010fe20000000000 */
[----:B------:R-:W-:Y:S01]  /*0ff0*/  FMUL R17, R10, R17 ;  /* 0x000000110a117220 */ /* 0x000fe20000400000 */
[----:B------:R-:W2:Y:S01]  /*1000*/  MUFU.RCP R16, R16 ;  /* 0x0000001000107308 */ /* 0x000ea20000001000 */
[----:B------:R-:W3:Y:S01]  /*1010*/  SHFL.BFLY PT, R13, R12, 0x2, 0x1f ;  /* 0x0c401f000c0d7f89 */ /* 0x000ee200000e0000 */
[----:B------:R-:W-:Y:S01]  /*1020*/  @!P3 FMUL R11, R11, 16777216 ;  /* 0x4b8000000b0bb820 */ /* 0x000fe20000400000 */
[----:B------:R-:W-:Y:S01]  /*1030*/  FFMA R14, R9, R17, R14 ;  /* 0x00000011090e7223 */ /* 0x000fe2000000000e */
[----:B------:R-:W4:Y:S01]  /*1040*/  S2R R10, SR_TID.X ;  /* 0x00000000000a7919 */ /* 0x000f220000002100 */
[----:B-1----:R-:W-:-:S03]  /*1050*/  FADD R9, R7, R8 ;  /* 0x0000000807097221 */ /* 0x002fc60000000000 */
[----:B------:R-:W1:Y:S01]  /*1060*/  SHFL.BFLY PT, R15, R14, 0x2, 0x1f ;  /* 0x0c401f000e0f7f89 */ /* 0x000e6200000e0000 */
[C---:B------:R-:W-:Y:S01]  /*1070*/  FMUL R18, R9.reuse, 0.25 ;  /* 0x3e80000009127820 */ /* 0x040fe20000400000 */
[C---:B------:R-:W-:Y:S02]  /*1080*/  FSETP.GEU.AND P3, PT, |R9|.reuse, 1.175494350822287508e-38, PT ;  /* 0x008000000900780b */ /* 0x040fe40003f6e200 */
[----:B------:R-:W-:Y:S01]  /*1090*/  FSETP.GT.AND P0, PT, |R9|, 8.50705917302346158658e+37, PT ;  /* 0x7e8000000900780b */ /* 0x000fe20003f04200 */
[----:B--2---:R-:W-:-:S03]  /*10a0*/  FMUL R11, R16, R11 ;  /* 0x0000000b100b7220 */ /* 0x004fc60000400000 */
[----:B------:R-:W-:Y:S02]  /*10b0*/  FSEL R18, R18, R9, P0 ;  /* 0x0000000912127208 */ /* 0x000fe40000000000 */
[----:B------:R-:W-:-:S05]  /*10c0*/  FSEL R11, R11, RZ, P2 ;  /* 0x000000ff0b0b7208 */ /* 0x000fca0001000000 */
[----:B------:R-:W-:Y:S01]  /*10d0*/  @!P3 FMUL R18, R18, 16777216 ;  /* 0x4b8000001212b820 */ /* 0x000fe20000400000 */
[----:B---3--:R-:W-:Y:S01]  /*10e0*/  FADD R13, -R12, R13 ;  /* 0x0000000d0c0d7221 */ /* 0x008fe20000000100 */
[----:B------:R-:W-:Y:S01]  /*10f0*/  @P0 FMUL R8, R8, 0.25 ;  /* 0x3e80000008080820 */ /* 0x000fe20000400000 */
[----:B------:R-:W-:Y:S02]  /*1100*/  FSETP.NEU.AND P0, PT, R9, RZ, PT ;  /* 0x000000ff0900720b */ /* 0x000fe40003f0d000 */
[C---:B------:R-:W-:Y:S01]  /*1110*/  FMUL R17, R13.reuse, R13 ;  /* 0x0000000d0d117220 */ /* 0x040fe20000400000 */
[----:B------:R-:W-:Y:S01]  /*1120*/  FFMA R12, R13, R11, R12 ;  /* 0x0000000b0d0c7223 */ /* 0x000fe2000000000c */
[----:B------:R-:W-:Y:S01]  /*1130*/  @!P3 FMUL R8, R8, 16777216 ;  /* 0x4b8000000808b820 */ /* 0x000fe20000400000 */
[----:B-1----:R-:W-:Y:S01]  /*1140*/  FADD R14, R14, R15 ;  /* 0x0000000f0e0e7221 */ /* 0x002fe20000000000 */
[----:B------:R-:W-:Y:S02]  /*1150*/  FMUL R17, R2, R17 ;  /* 0x0000001102117220 */ /* 0x000fe40000400000 */
[----:B------:R-:W1:Y:S01]  /*1160*/  SHFL.BFLY PT, R13, R12, 0x1, 0x1f ;  /* 0x0c201f000c0d7f89 */ /* 0x000e6200000e0000 */
[----:B------:R-:W2:Y:S01]  /*1170*/  MUFU.RCP R15, R18 ;  /* 0x00000012000f7308 */ /* 0x000ea20000001000 */
[----:B----4-:R-:W-:Y:S01]  /*1180*/  LOP3.LUT P2, RZ, R10, 0x1f, RZ, 0xc0, !PT ;  /* 0x0000001f0aff7812 */ /* 0x010fe2000784c0ff */
[----:B------:R-:W-:Y:S01]  /*1190*/  FFMA R14, R11, R17, R14 ;  /* 0x000000110b0e7223 */ /* 0x000fe2000000000e */
[----:B------:R-:W-:-:S02]  /*11a0*/  SHF.R.U32.HI R17, RZ, 0x3, R10 ;  /* 0x00000003ff117819 */ /* 0x000fc4000001160a */
[----:B------:R-:W-:Y:S02]  /*11b0*/  ISETP.GE.AND P3, PT, R10, 0x10, PT ;  /* 0x000000100a00780c */ /* 0x000fe40003f66270 */
[----:B------:R-:W3:Y:S01]  /*11c0*/  SHFL.BFLY PT, R11, R14, 0x1, 0x1f ;  /* 0x0c201f000e0b7f89 */ /* 0x000ee200000e0000 */
[----:B--2---:R-:W-:Y:S01]  /*11d0*/  FMUL R15, R15, R8 ;  /* 0x000000080f0f7220 */ /* 0x004fe20000400000 */
[----:B------:R-:W-:-:S04]  /*11e0*/  SHF.R.U32.HI R8, RZ, 0x6, R10 ;  /* 0x00000006ff087819 */ /* 0x000fc8000001160a */
[----:B------:R-:W-:Y:S02]  /*11f0*/  SGXT.U32 R8, R8, 0x3 ;  /* 0x000000030808781a */ /* 0x000fe40000000000 */
[----:B------:R-:W-:Y:S01]  /*1200*/  FSEL R15, R15, RZ, P0 ;  /* 0x000000ff0f0f7208 */ /* 0x000fe20000000000 */
[----:B-1----:R-:W-:Y:S01]  /*1210*/  FADD R13, -R12, R13 ;  /* 0x0000000d0c0d7221 */ /* 0x002fe20000000100 */
[----:B------:R-:W-:-:S03]  /*1220*/  SHF.L.U32 R8, R8, 0x3, RZ ;  /* 0x0000000308087819 */ /* 0x000fc600000006ff */
[C---:B------:R-:W-:Y:S01]  /*1230*/  FMUL R2, R13.reuse, R13 ;  /* 0x0000000d0d027220 */ /* 0x040fe20000400000 */
[----:B------:R-:W-:Y:S01]  /*1240*/  FFMA R13, R13, R15, R12 ;  /* 0x0000000f0d0d7223 */ /* 0x000fe2000000000c */
[----:B------:R-:W-:Y:S01]  /*1250*/  LOP3.LUT R16, R8, 0x4, R17, 0xf8, !PT ;  /* 0x0000000408107812 */ /* 0x000fe200078ef811 */
[----:B---3--:R-:W-:Y:S01]  /*1260*/  FADD R14, R14, R11 ;  /* 0x0000000b0e0e7221 */ /* 0x008fe20000000000 */
[----:B------:R-:W-:-:S03]  /*1270*/  FMUL R2, R7, R2 ;  /* 0x0000000207027220 */ /* 0x000fc60000400000 */
[----:B------:R-:W-:Y:S01]  /*1280*/  @!P2 STS [R16+UR4+0x80], R9 ;  /* 0x000080091000a988 */ /* 0x000fe20008000804 */
[----:B------:R-:W-:Y:S01]  /*1290*/  FFMA R15, R15, R2, R14 ;  /* 0x000000020f0f7223 */ /* 0x000fe2000000000e */
[C---:B------:R-:W-:Y:S02]  /*12a0*/  SHF.L.U32 R2, R10.reuse, 0x2, RZ ;  /* 0x000000020a027819 */ /* 0x040fe400000006ff */
[----:B------:R1:W-:Y:S04]  /*12b0*/  @!P2 STS [R16+UR4], R13 ;  /* 0x0000000d1000a988 */ /* 0x0003e80008000804 */
[----:B------:R-:W-:Y:S01]  /*12c0*/  @!P2 STS [R16+UR4+0x40], R15 ;  /* 0x0000400f1000a988 */ /* 0x000fe20008000804 */
[----:B------:R-:W-:Y:S01]  /*12d0*/  BAR.SYNC.DEFER_BLOCKING 0x0 ;  /* 0x0000000000007b1d */ /* 0x000fe20000010000 */
[----:B-1----:R-:W-:-:S05]  /*12e0*/  LOP3.LUT R13, R10, 0x1, RZ, 0xc0, !PT ;  /* 0x000000010a0d7812 */ /* 0x002fca00078ec0ff */
[----:B------:R-:W1:Y:S04]  /*12f0*/  @!P3 LDS R3, [R2+UR4+0x80] ;  /* 0x000080040203b984 */ /* 0x000e680008000800 */
[----:B------:R-:W2:Y:S04]  /*1300*/  @!P3 LDS R5, [R2+UR4] ;  /* 0x000000040205b984 */ /* 0x000ea80008000800 */
[----:B------:R-:W3:Y:S04]  /*1310*/  @!P3 LDS R4, [R2+UR4+0x40] ;  /* 0x000040040204b984 */ /* 0x000ee80008000800 */
[----:B-1----:R-:W1:Y:S04]  /*1320*/  SHFL.BFLY PT, R14, R3, 0x1, 0x1f ;  /* 0x0c201f00030e7f89 */ /* 0x002e6800000e0000 */
[----:B--2---:R-:W2:Y:S04]  /*1330*/  SHFL.BFLY PT, R12, R5, 0x1, 0x1f ;  /* 0x0c201f00050c7f89 */ /* 0x004ea800000e0000 */
[----:B---3--:R-:W3:Y:S01]  /*1340*/  SHFL.BFLY PT, R7, R4, 0x1, 0x1f ;  /* 0x0c201f0004077f89 */ /* 0x008ee200000e0000 */
[----:B-1----:R-:W-:-:S04]  /*1350*/  FADD R11, R3, R14 ;  /* 0x0000000e030b7221 */ /* 0x002fc80000000000 */
[C---:B------:R-:W-:Y:S01]  /*1360*/  FMUL R18, R11.reuse, 0.25 ;  /* 0x3e8000000b127820 */ /* 0x040fe20000400000 */
[----:B------:R-:W-:Y:S01]  /*1370*/  FSETP.GEU.AND P2, PT, |R11|, 1.175494350822287508e-38, PT ;  /* 0x008000000b00780b */ /* 0x000fe20003f4e200 */
[----:B--2---:R-:W-:Y:S01]  /*1380*/  FADD R12, -R5, R12 ;  /* 0x0000000c050c7221 */ /* 0x004fe20000000100 */
[----:B------:R-:W-:Y:S01]  /*1390*/  FSETP.GT.AND P0, PT, |R11|, 8.50705917302346158658e+37, PT ;  /* 0x7e8000000b00780b */ /* 0x000fe20003f04200 */
[----:B---3--:R-:W-:Y:S01]  /*13a0*/  FADD R4, R4, R7 ;  /* 0x0000000704047221 */ /* 0x008fe20000000000 */
[----:B------:R-:W-:Y:S02]  /*13b0*/  HFMA2.MMA R7, -RZ, RZ, 0.7080078125, -0.052093505859375 ;  /* 0x39aaaaabff077435 */ /* 0x000fe400000001ff */
[----:B------:R-:W-:-:S07]  /*13c0*/  FSEL R18, R18, R11, P0 ;  /* 0x0000000b12127208 */ /* 0x000fce0000000000 */
[----:B------:R-:W-:Y:S02]  /*13d0*/  @!P2 FMUL R18, R18, 16777216 ;  /* 0x4b8000001212a820 */ /* 0x000fe40000400000 */
[----:B------:R-:W-:Y:S01]  /*13e0*/  @P0 FMUL R14, R14, 0.25 ;  /* 0x3e8000000e0e0820 */ /* 0x000fe20000400000 */
[----:B------:R-:W-:Y:S01]  /*13f0*/  ISETP.NE.U32.AND P0, PT, R13, 0x1, PT ;  /* 0x000000010d00780c */ /* 0x000fe20003f05070 */
[----:B------:R-:W1:Y:S01]  /*1400*/  MUFU.RCP R9, R18 ;  /* 0x0000001200097308 */ /* 0x000e620000001000 */
[----:B------:R-:W-:Y:S01]  /*1410*/  MOV R13, RZ ;  /* 0x000000ff000d7202 */ /* 0x000fe20000000f00 */
[----:B------:R-:W-:Y:S01]  /*1420*/  @!P2 FMUL R14, R14, 16777216 ;  /* 0x4b8000000e0ea820 */ /* 0x000fe20000400000 */
[----:B------:R-:W-:Y:S02]  /*1430*/  FSETP.NEU.AND P2, PT, R11, RZ, PT ;  /* 0x000000ff0b00720b */ /* 0x000fe40003f4d000 */
[----:B------:R-:W-:Y:S01]  /*1440*/  ISETP.LT.AND P0, PT, R10, 0x10, P0 ;  /* 0x000000100a00780c */ /* 0x000fe20000701270 */
[----:B------:R-:W-:-:S04]  /*1450*/  FMUL R10, R12, R12 ;  /* 0x0000000c0c0a7220 */ /* 0x000fc80000400000 */
[----:B------:R-:W-:Y:S01]  /*1460*/  FMUL R10, R3, R10 ;  /* 0x0000000a030a7220 */ /* 0x000fe20000400000 */
[----:B-1----:R-:W-:-:S07]  /*1470*/  FMUL R9, R9, R14 ;  /* 0x0000000e09097220 */ /* 0x002fce0000400000 */
[----:B------:R-:W-:Y:S01]  /*1480*/  @P0 STS [R2+UR4+0x80], R11 ;  /* 0x0000800b02000988 */ /* 0x000fe20008000804 */
[----:B------:R-:W-:-:S05]  /*1490*/  FSEL R9, R9, RZ, P2 ;  /* 0x000000ff09097208 */ /* 0x000fca0001000000 */
[----:B------:R-:W-:Y:S01]  /*14a0*/  FFMA R5, R12, R9, R5 ;  /* 0x000000090c057223 */ /* 0x000fe20000000005 */
[----:B------:R-:W-:-:S04]  /*14b0*/  FFMA R9, R9, R10, R4 ;  /* 0x0000000a09097223 */ /* 0x000fc80000000004 */
[----:B------:R-:W-:Y:S04]  /*14c0*/  @P0 STS [R2+UR4], R5 ;  /* 0x0000000502000988 */ /* 0x000fe80008000804 */
[----:B------:R-:W-:Y:S01]  /*14d0*/  @P0 STS [R2+UR4+0x40], R9 ;  /* 0x0000400902000988 */ /* 0x000fe20008000804 */
[----:B------:R-:W-:Y:S06]  /*14e0*/  BAR.SYNC.DEFER_BLOCKING 0x0 ;  /* 0x0000000000007b1d */ /* 0x000fec0000010000 */
[----:B------:R-:W1:Y:S04]  /*14f0*/  LDS R4, [R8+UR4+0x40] ;  /* 0x0000400408047984 */ /* 0x000e680008000800 */
[----:B------:R2:W3:Y:S01]  /*1500*/  LDS R3, [R8+UR4] ;  /* 0x0000000408037984 */ /* 0x0004e20008000800 */
[----:B-1----:R-:W-:-:S04]  /*1510*/  FFMA R4, R4, R7, 9.9999999747524270788e-07 ;  /* 0x358637bd04047423 */ /* 0x002fc80000000007 */
[----:B---3--:R2:W1:Y:S03]  /*1520*/  MUFU.RSQ R7, R4 ;  /* 0x0000000400077308 */ /* 0x0084660000001400 */
.L_x_1:
[----:B------:R-:W3:Y:S01]  /*1530*/  LDC.64 R22, c[0x0][0x218] ;  /* 0x00008600ff167b82 */ /* 0x000ee20000000a00 */
[----:B------:R-:W-:-:S07]  /*1540*/  LOP3.LUT R15, R13, 0xfc, R2, 0xf8, !PT ;  /* 0x000000fc0d0f7812 */ /* 0x000fce00078ef802 */
[----:B------:R-:W4:Y:S08]  /*1550*/  LDC.64 R20, c[0x0][0x220] ;  /* 0x00008800ff147b82 */ /* 0x000f300000000a00 */
[----:B--2---:R-:W2:Y:S01]  /*1560*/  LDC.64 R8, c[0x0][0x210] ;  /* 0x00008400ff087b82 */ /* 0x004ea20000000a00 */
[----:B------:R-:W-:Y:S01]  /*1570*/  IADD3 R25, R0, R15, RZ ;  /* 0x0000000f00197210 */ /* 0x000fe20007ffe0ff */
[----:B---3--:R-:W-:-:S05]  /*1580*/  IMAD.WIDE.U32 R22, R15, 0x2, R22 ;  /* 0x000000020f167825 */ /* 0x008fca00078e0016 */
[----:B-1----:R-:W3:Y:S01]  /*1590*/  LDG.E.EL.64 R16, desc[UR6][R22.64] ;  /* 0x0000000616107981 */ /* 0x002ee2000c2e1b00 */
[----:B----4-:R-:W-:-:S03]  /*15a0*/  IMAD.WIDE.U32 R20, R15, 0x2, R20 ;  /* 0x000000020f147825 */ /* 0x010fc600078e0014 */
[----:B------:R1:W4:Y:S04]  /*15b0*/  LDG.E.EL.64 R4, desc[UR6][R22.64+0x1800] ;  /* 0x0018000616047981 */ /* 0x000328000c2e1b00 */
[----:B------:R-:W5:Y:S01]  /*15c0*/  LDG.E.EL.64 R18, desc[UR6][R20.64] ;  /* 0x0000000614127981 */ /* 0x000f62000c2e1b00 */
[----:B--2---:R-:W-:Y:S01]  /*15d0*/  IMAD.WIDE R24, R25, 0x2, R8 ;  /* 0x0000000219187825 */ /* 0x004fe200078e0208 */
[----:B------:R-:W-:Y:S02]  /*15e0*/  CS2R R8, SRZ ;  /* 0x0000000000087805 */ /* 0x000fe4000001ff00 */
[----:B------:R2:W2:Y:S04]  /*15f0*/  LDG.E.EL.64 R10, desc[UR6][R20.64+0x1800] ;  /* 0x00180006140a7981 */ /* 0x0004a8000c2e1b00 */
[----:B------:R-:W2:Y:S01]  /*1600*/  @!P1 LDG.E.EF.64 R8, desc[UR6][R24.64] ;  /* 0x0000000618089981 */ /* 0x000ea2000c0e1b00 */
[----:B------:R-:W-:Y:S01]  /*1610*/  IADD3 R13, R13, 0x100, RZ ;  /* 0x000001000d0d7810 */ /* 0x000fe20007ffe0ff */
[----:B------:R-:W-:-:S03]  /*1620*/  IMAD R15, R6, 0xc00, R15 ;  /* 0x00000c00060f7824 */ /* 0x000fc600078e020f */
[----:B------:R-:W-:Y:S02]  /*1630*/  ISETP.GE.U32.AND P0, PT, R13, 0xc00, PT ;  /* 0x00000c000d00780c */ /* 0x000fe40003f06070 */
[C---:B---3--:R-:W-:Y:S02]  /*1640*/  PRMT R14, R17.reuse, 0x7632, R14 ;  /* 0x00007632110e7816 */ /* 0x048fe4000000000e */
[----:B------:R-:W-:Y:S02]  /*1650*/  SHF.L.U32 R26, R17, 0x10, RZ ;  /* 0x00000010111a7819 */ /* 0x000fe400000006ff */
[----:B------:R-:W-:Y:S02]  /*1660*/  PRMT R12, R16, 0x7632, R12 ;  /* 0x00007632100c7816 */ /* 0x000fe4000000000c */
[----:B-----5:R-:W-:Y:S02]  /*1670*/  PRMT R17, R18, 0x7632, R17 ;  /* 0x0000763212117816 */ /* 0x020fe40000000011 */
[----:B-1----:R-:W-:-:S02]  /*1680*/  PRMT R22, R19, 0x7632, R22 ;  /* 0x0000763213167816 */ /* 0x002fc40000000016 */
[----:B------:R-:W-:Y:S02]  /*1690*/  SHF.L.U32 R16, R16, 0x10, RZ ;  /* 0x0000001010107819 */ /* 0x000fe400000006ff */
[----:B------:R-:W-:Y:S02]  /*16a0*/  SHF.L.U32 R23, R18, 0x10, RZ ;  /* 0x0000001012177819 */ /* 0x000fe400000006ff */
[----:B------:R-:W-:Y:S02]  /*16b0*/  SHF.L.U32 R27, R19, 0x10, RZ ;  /* 0x00000010131b7819 */ /* 0x000fe400000006ff */
[----:B------:R-:W-:Y:S02]  /*16c0*/  SHF.L.U32 R12, R12, 0x10, RZ ;  /* 0x000000100c0c7819 */ /* 0x000fe400000006ff */
[----:B------:R-:W-:Y:S02]  /*16d0*/  SHF.L.U32 R19, R17, 0x10, RZ ;  /* 0x0000001011137819 */ /* 0x000fe400000006ff */
[----:B------:R-:W-:-:S02]  /*16e0*/  SHF.L.U32 R18, R14, 0x10, RZ ;  /* 0x000000100e127819 */ /* 0x000fc400000006ff */
[----:B--2---:R-:W-:Y:S01]  /*16f0*/  SHF.L.U32 R21, R22, 0x10, RZ ;  /* 0x0000001016157819 */ /* 0x004fe200000006ff */
[----:B------:R-:W-:Y:S01]  /*1700*/  FADD R17, R16, R23 ;  /* 0x0000001710117221 */ /* 0x000fe20000000000 */
[----:B------:R-:W-:Y:S01]  /*1710*/  FADD R16, R12, R19 ;  /* 0x000000130c107221 */ /* 0x000fe20000000000 */
[----:B----4-:R-:W-:Y:S02]  /*1720*/  SHF.L.U32 R19, R4, 0x10, RZ ;  /* 0x0000001004137819 */ /* 0x010fe400000006ff */
[--C-:B------:R-:W-:Y:S01]  /*1730*/  FADD R12, R18, R21.reuse ;  /* 0x00000015120c7221 */ /* 0x100fe20000000000 */
[----:B------:R-:W-:Y:S02]  /*1740*/  PRMT R18, R4, 0x7632, R18 ;  /* 0x0000763204127816 */ /* 0x000fe40000000012 */
[C---:B------:R-:W-:Y:S02]  /*1750*/  PRMT R21, R10.reuse, 0x7632, R21 ;  /* 0x000076320a157816 */ /* 0x040fe40000000015 */
[----:B------:R-:W-:-:S02]  /*1760*/  SHF.L.U32 R22, R10, 0x10, RZ ;  /* 0x000000100a167819 */ /* 0x000fc400000006ff */
[----:B------:R-:W-:Y:S02]  /*1770*/  PRMT R4, R5, 0x7632, R4 ;  /* 0x0000763205047816 */ /* 0x000fe40000000004 */
[----:B------:R-:W-:Y:S02]  /*1780*/  PRMT R10, R11, 0x7632, R10 ;  /* 0x000076320b0a7816 */ /* 0x000fe4000000000a */
[----:B------:R-:W-:Y:S02]  /*1790*/  SEL R8, R8, RZ, !P1 ;  /* 0x000000ff08087207 */ /* 0x000fe40004800000 */
[----:B------:R-:W-:Y:S02]  /*17a0*/  SHF.L.U32 R20, R4, 0x10, RZ ;  /* 0x0000001004147819 */ /* 0x000fe400000006ff */
[----:B------:R-:W-:Y:S02]  /*17b0*/  SHF.L.U32 R23, R10, 0x10, RZ ;  /* 0x000000100a177819 */ /* 0x000fe400000006ff */
[----:B------:R-:W-:-:S02]  /*17c0*/  SHF.L.U32 R4, R8, 0x10, RZ ;  /* 0x0000001008047819 */ /* 0x000fc400000006ff */
[----:B------:R-:W-:Y:S02]  /*17d0*/  SHF.L.U32 R5, R5, 0x10, RZ ;  /* 0x0000001005057819 */ /* 0x000fe400000006ff */
[----:B------:R-:W-:Y:S01]  /*17e0*/  SHF.L.U32 R24, R11, 0x10, RZ ;  /* 0x000000100b187819 */ /* 0x000fe200000006ff */
[----:B------:R-:W-:Y:S01]  /*17f0*/  FADD R11, R19, R22 ;  /* 0x00000016130b7221 */ /* 0x000fe20000000000 */
[----:B------:R-:W-:Y:S01]  /*1800*/  SHF.L.U32 R18, R18, 0x10, RZ ;  /* 0x0000001012127819 */ /* 0x000fe200000006ff */
[----:B------:R-:W-:Y:S01]  /*1810*/  FADD R19, R20, R23 ;  /* 0x0000001714137221 */ /* 0x000fe20000000000 */
[----:B------:R-:W-:Y:S01]  /*1820*/  SHF.L.U32 R21, R21, 0x10, RZ ;  /* 0x0000001015157819 */ /* 0x000fe200000006ff */
[----:B------:R-:W-:Y:S01]  /*1830*/  FADD R20, -R3, R4 ;  /* 0x0000000403147221 */ /* 0x000fe20000000100 */
[----:B------:R-:W-:Y:S01]  /*1840*/  SEL R9, R9, RZ, !P1 ;  /* 0x000000ff09097207 */ /* 0x000fe20004800000 */
[----:B------:R-:W-:Y:S02]  /*1850*/  FADD R10, R5, R24 ;  /* 0x00000018050a7221 */ /* 0x000fe40000000000 */
[----:B------:R-:W-:Y:S01]  /*1860*/  FADD R18, R18, R21 ;  /* 0x0000001512127221 */ /* 0x000fe20000000000 */
[----:B------:R-:W1:Y:S01]  /*1870*/  LDC.64 R4, c[0x0][0x228] ;  /* 0x00008a00ff047b82 */ /* 0x000e620000000a00 */
[----:B------:R-:W-:Y:S01]  /*1880*/  FADD R21, R17, 1 ;  /* 0x3f80000011157421 */ /* 0x000fe20000000000 */
[----:B------:R-:W-:Y:S01]  /*1890*/  FMUL R22, R7, R20 ;  /* 0x0000001407167220 */ /* 0x000fe20000400000 */
[----:B------:R-:W-:-:S02]  /*18a0*/  PRMT R8, R8, 0x7632, R8 ;  /* 0x0000763208087816 */ /* 0x000fc40000000008 */
[C---:B------:R-:W-:Y:S01]  /*18b0*/  PRMT R17, R9.reuse, 0x7632, R17 ;  /* 0x0000763209117816 */ /* 0x040fe20000000011 */
[----:B------:R-:W-:Y:S01]  /*18c0*/  FFMA R11, R22, R21, R11 ;  /* 0x00000015160b7223 */ /* 0x000fe2000000000b */
[----:B------:R-:W-:Y:S02]  /*18d0*/  SHF.L.U32 R20, R9, 0x10, RZ ;  /* 0x0000001009147819 */ /* 0x000fe400000006ff */
[----:B------:R-:W-:Y:S02]  /*18e0*/  SHF.L.U32 R8, R8, 0x10, RZ ;  /* 0x0000001008087819 */ /* 0x000fe400000006ff */
[----:B------:R-:W-:Y:S01]  /*18f0*/  SHF.L.U32 R22, R17, 0x10, RZ ;  /* 0x0000001011167819 */ /* 0x000fe200000006ff */
[----:B------:R-:W-:Y:S01]  /*1900*/  FADD R14, R26, R27 ;  /* 0x0000001b1a0e7221 */ /* 0x000fe20000000000 */
[C---:B------:R-:W-:Y:S01]  /*1910*/  FADD R20, -R3.reuse, R20 ;  /* 0x0000001403147221 */ /* 0x040fe20000000100 */
[C---:B------:R-:W-:Y:S02]  /*1920*/  FADD R8, -R3.reuse, R8 ;  /* 0x0000000803087221 */ /* 0x040fe40000000100 */
[----:B------:R-:W-:Y:S01]  /*1930*/  FADD R22, -R3, R22 ;  /* 0x0000001603167221 */ /* 0x000fe20000000100 */
[----:B------:R-:W-:Y:S01]  /*1940*/  FADD R14, R14, 1 ;  /* 0x3f8000000e0e7421 */ /* 0x000fe20000000000 */
[----:B------:R-:W-:Y:S01]  /*1950*/  FADD R16, R16, 1 ;  /* 0x3f80000010107421 */ /* 0x000fe20000000000 */
[C---:B------:R-:W-:Y:S01]  /*1960*/  FMUL R17, R7.reuse, R20 ;  /* 0x0000001407117220 */ /* 0x040fe20000400000 */
[C---:B------:R-:W-:Y:S01]  /*1970*/  FMUL R9, R7.reuse, R8 ;  /* 0x0000000807097220 */ /* 0x040fe20000400000 */
[----:B------:R-:W-:Y:S01]  /*1980*/  FADD R12, R12, 1 ;  /* 0x3f8000000c0c7421 */ /* 0x000fe20000000000 */
[----:B------:R-:W-:Y:S01]  /*1990*/  FMUL R22, R7, R22 ;  /* 0x0000001607167220 */ /* 0x000fe20000400000 */
[----:B------:R-:W-:Y:S01]  /*19a0*/  FFMA R10, R17, R14, R10 ;  /* 0x0000000e110a7223 */ /* 0x000fe2000000000a */
[----:B------:R-:W-:-:S02]  /*19b0*/  FFMA R16, R9, R16, R18 ;  /* 0x0000001009107223 */ /* 0x000fc40000000012 */
[----:B------:R-:W-:Y:S01]  /*19c0*/  FFMA R19, R22, R12, R19 ;  /* 0x0000000c16137223 */ /* 0x000fe20000000013 */
[----:B-1----:R-:W-:Y:S02]  /*19d0*/  IMAD.WIDE R4, R15, 0x2, R4 ;  /* 0x000000020f047825 */ /* 0x002fe400078e0204 */
[----:B------:R-:W-:Y:S02]  /*19e0*/  F2FP.BF16.F32.PACK_AB R16, R16, R11 ;  /* 0x0000000b1010723e */ /* 0x000fe400000010ff */
[----:B------:R-:W-:-:S05]  /*19f0*/  F2FP.BF16.F32.PACK_AB R17, R19, R10 ;  /* 0x0000000a1311723e */ /* 0x000fca00000010ff */
[----:B------:R1:W-:Y:S01]  /*1a00*/  @!P1 STG.E.64 desc[UR6][R4.64], R16 ;  /* 0x0000001004009986 */ /* 0x0003e2000c101b06 */
[----:B------:R-:W-:Y:S05]  /*1a10*/  @!P0 BRA `(.L_x_1) ;  /* 0xfffffff800c48947 */ /* 0x000fea000383ffff */
[----:B------:R-:W-:Y:S05]  /*1a20*/  EXIT ;  /* 0x000000000000794d */ /* 0x000fea0003800000 */
.L_x_2:
[----:B------:R-:W-:-:S00]  /*1a30*/  BRA `(.L_x_2) ;  /* 0xfffffffc00fc7947 */ /* 0x000fc0000383ffff */
[----:B------:R-:W-:-:S00]  /*1a40*/  NOP ;  /* 0x0000000000007918 */ /* 0x000fc00000000000 */
        /* <DEDUP_REMOVED lines=11> */
.L_x_3:


//--------------------- .nv.global.init           --------------------------
	.section	.nv.global.init,"aw",@progbits
.nv.global.init:
	.type		_$_str,@object
	.size		_$_str,(.L_0 - _$_str)
_$_str:
        /*0000*/ 	.byte	0x5f, 0x5f, 0x43, 0x55, 0x44, 0x41, 0x5f, 0x46, 0x54, 0x5a, 0x00
.L_0:


//--------------------- .nv.shared.triton_        --------------------------
	.section	.nv.shared.triton_,"aw",@nobits
	.sectionflags	@""
	.align	16
	.zero		1024


//--------------------- .nv.constant0.triton_     --------------------------
	.section	.nv.constant0.triton_,"a",@progbits
	.sectionflags	@""
	.align	4
.nv.constant0.triton_:
	.zero		572
